	.headerflags	@"EF_CUDA_TEXMODE_UNIFIED EF_CUDA_64BIT_ADDRESS EF_CUDA_SM89 EF_CUDA_VIRTUAL_SM(EF_CUDA_SM89)"
	.elftype	@"ET_EXEC"


//--------------------- .nv.info                  --------------------------
	.section	.nv.info,"",@"SHT_CUDA_INFO"
	.align	4


	//----- nvinfo : EIATTR_REGCOUNT
	.align		4
        /*0000*/ 	.byte	0x04, 0x2f
        /*0002*/ 	.short	(.L_2 - .L_1)
	.align		4
.L_1:
        /*0004*/ 	.word	index@(triton__0d1d2d3d4d5de6de)
        /*0008*/ 	.word	0x00000028


	//----- nvinfo : EIATTR_MAX_STACK_SIZE
	.align		4
.L_2:
        /*000c*/ 	.byte	0x04, 0x23
        /*000e*/ 	.short	(.L_4 - .L_3)
	.align		4
.L_3:
        /*0010*/ 	.word	index@(triton__0d1d2d3d4d5de6de)
        /*0014*/ 	.word	0x00000000


	//----- nvinfo : EIATTR_MIN_STACK_SIZE
	.align		4
.L_4:
        /*0018*/ 	.byte	0x04, 0x12
        /*001a*/ 	.short	(.L_6 - .L_5)
	.align		4
.L_5:
        /*001c*/ 	.word	index@(triton__0d1d2d3d4d5de6de)
        /*0020*/ 	.word	0x00000000


	//----- nvinfo : EIATTR_FRAME_SIZE
	.align		4
.L_6:
        /*0024*/ 	.byte	0x04, 0x11
        /*0026*/ 	.short	(.L_8 - .L_7)
	.align		4
.L_7:
        /*0028*/ 	.word	index@(triton__0d1d2d3d4d5de6de)
        /*002c*/ 	.word	0x00000000
.L_8:


//--------------------- .nv.info.triton__0d1d2d3d4d5de6de --------------------------
	.section	.nv.info.triton__0d1d2d3d4d5de6de,"",@"SHT_CUDA_INFO"
	.align	4


	//----- nvinfo : EIATTR_CUDA_API_VERSION
	.align		4
        /*0000*/ 	.byte	0x04, 0x37
        /*0002*/ 	.short	(.L_10 - .L_9)
.L_9:
        /*0004*/ 	.word	0x0000007b


	//----- nvinfo : EIATTR_PARAM_CBANK
	.align		4
.L_10:
        /*0008*/ 	.byte	0x04, 0x0a
        /*000a*/ 	.short	(.L_12 - .L_11)
	.align		4
.L_11:
        /*000c*/ 	.word	index@(.nv.constant0.triton__0d1d2d3d4d5de6de)
        /*0010*/ 	.short	0x0160
        /*0012*/ 	.short	0x0030


	//----- nvinfo : EIATTR_CBANK_PARAM_SIZE
	.align		4
.L_12:
        /*0014*/ 	.byte	0x03, 0x19
        /*0016*/ 	.short	0x0030


	//----- nvinfo : EIATTR_KPARAM_INFO
	.align		4
        /*0018*/ 	.byte	0x04, 0x17
        /*001a*/ 	.short	(.L_14 - .L_13)
.L_13:
        /*001c*/ 	.word	0x00000000
        /*0020*/ 	.short	0x0006
        /*0022*/ 	.short	0x002c
        /*0024*/ 	.byte	0x00, 0xf0, 0x11, 0x00


	//----- nvinfo : EIATTR_KPARAM_INFO
	.align		4
.L_14:
        /*0028*/ 	.byte	0x04, 0x17
        /*002a*/ 	.short	(.L_16 - .L_15)
.L_15:
        /*002c*/ 	.word	0x00000000
        /*0030*/ 	.short	0x0005
        /*0032*/ 	.short	0x0028
        /*0034*/ 	.byte	0x00, 0xf0, 0x11, 0x00


	//----- nvinfo : EIATTR_KPARAM_INFO
	.align		4
.L_16:
        /*0038*/ 	.byte	0x04, 0x17
        /*003a*/ 	.short	(.L_18 - .L_17)
.L_17:
        /*003c*/ 	.word	0x00000000
        /*0040*/ 	.short	0x0004
        /*0042*/ 	.short	0x0020
        /*0044*/ 	.byte	0x00, 0xf0, 0x21, 0x00


	//----- nvinfo : EIATTR_KPARAM_INFO
	.align		4
.L_18:
        /*0048*/ 	.byte	0x04, 0x17
        /*004a*/ 	.short	(.L_20 - .L_19)
.L_19:
        /*004c*/ 	.word	0x00000000
        /*0050*/ 	.short	0x0003
        /*0052*/ 	.short	0x0018
        /*0054*/ 	.byte	0x00, 0xf0, 0x21, 0x00


	//----- nvinfo : EIATTR_KPARAM_INFO
	.align		4
.L_20:
        /*0058*/ 	.byte	0x04, 0x17
        /*005a*/ 	.short	(.L_22 - .L_21)
.L_21:
        /*005c*/ 	.word	0x00000000
        /*0060*/ 	.short	0x0002
        /*0062*/ 	.short	0x0010
        /*0064*/ 	.byte	0x00, 0xf0, 0x21, 0x00


	//----- nvinfo : EIATTR_KPARAM_INFO
	.align		4
.L_22:
        /*0068*/ 	.byte	0x04, 0x17
        /*006a*/ 	.short	(.L_24 - .L_23)
.L_23:
        /*006c*/ 	.word	0x00000000
        /*0070*/ 	.short	0x0001
        /*0072*/ 	.short	0x0008
        /*0074*/ 	.byte	0x00, 0xf0, 0x21, 0x00


	//----- nvinfo : EIATTR_KPARAM_INFO
	.align		4
.L_24:
        /*0078*/ 	.byte	0x04, 0x17
        /*007a*/ 	.short	(.L_26 - .L_25)
.L_25:
        /*007c*/ 	.word	0x00000000
        /*0080*/ 	.short	0x0000
        /*0082*/ 	.short	0x0000
        /*0084*/ 	.byte	0x00, 0xf0, 0x21, 0x00


	//----- nvinfo : EIATTR_MAXREG_COUNT
	.align		4
.L_26:
        /*0088*/ 	.byte	0x03, 0x1b
        /*008a*/ 	.short	0x00ff


	//----- nvinfo : EIATTR_COOP_GROUP_MASK_REGIDS
	.align		4
        /*008c*/ 	.byte	0x04, 0x29
        /*008e*/ 	.short	(.L_28 - .L_27)


	//   ....[0]....
.L_27:
        /*0090*/ 	.word	0xffffffff


	//   ....[1]....
        /*0094*/ 	.word	0xffffffff


	//   ....[2]....
        /*0098*/ 	.word	0xffffffff


	//   ....[3]....
        /*009c*/ 	.word	0xffffffff


	//   ....[4]....
        /*00a0*/ 	.word	0xffffffff


	//   ....[5]....
        /*00a4*/ 	.word	0xffffffff


	//   ....[6]....
        /*00a8*/ 	.word	0xffffffff


	//   ....[7]....
        /*00ac*/ 	.word	0xffffffff


	//   ....[8]....
        /*00b0*/ 	.word	0xffffffff


	//   ....[9]....
        /*00b4*/ 	.word	0xffffffff


	//   ....[10]....
        /*00b8*/ 	.word	0xffffffff


	//   ....[11]....
        /*00bc*/ 	.word	0xffffffff


	//   ....[12]....
        /*00c0*/ 	.word	0xffffffff


	//   ....[13]....
        /*00c4*/ 	.word	0xffffffff


	//   ....[14]....
        /*00c8*/ 	.word	0xffffffff


	//   ....[15]....
        /*00cc*/ 	.word	0xffffffff


	//----- nvinfo : EIATTR_COOP_GROUP_INSTR_OFFSETS
	.align		4
.L_28:
        /*00d0*/ 	.byte	0x04, 0x28
        /*00d2*/ 	.short	(.L_30 - .L_29)


	//   ....[0]....
.L_29:
        /*00d4*/ 	.word	0x00000d30


	//   ....[1]....
        /*00d8*/ 	.word	0x00000d50


	//   ....[2]....
        /*00dc*/ 	.word	0x00000d70


	//   ....[3]....
        /*00e0*/ 	.word	0x00000d90


	//   ....[4]....
        /*00e4*/ 	.word	0x00000dc0


	//   ....[5]....
        /*00e8*/ 	.word	0x00000f50


	//   ....[6]....
        /*00ec*/ 	.word	0x00000fa0


	//   ....[7]....
        /*00f0*/ 	.word	0x00000fc0


	//   ....[8]....
        /*00f4*/ 	.word	0x00000fe0


	//   ....[9]....
        /*00f8*/ 	.word	0x00001000


	//   ....[10]....
        /*00fc*/ 	.word	0x00001040


	//   ....[11]....
        /*0100*/ 	.word	0x000010b0


	//   ....[12]....
        /*0104*/ 	.word	0x00001100


	//   ....[13]....
        /*0108*/ 	.word	0x000011b0


	//   ....[14]....
        /*010c*/ 	.word	0x000011d0


	//   ....[15]....
        /*0110*/ 	.word	0x000011f0


	//----- nvinfo : EIATTR_EXIT_INSTR_OFFSETS
	.align		4
.L_30:
        /*0114*/ 	.byte	0x04, 0x1c
        /*0116*/ 	.short	(.L_32 - .L_31)


	//   ....[0]....
.L_31:
        /*0118*/ 	.word	0x000019d0


	//----- nvinfo : EIATTR_MAX_THREADS
	.align		4
.L_32:
        /*011c*/ 	.byte	0x04, 0x05
        /*011e*/ 	.short	(.L_34 - .L_33)
.L_33:
        /*0120*/ 	.word	0x00000100
        /*0124*/ 	.word	0x00000001
        /*0128*/ 	.word	0x00000001
.L_34:


//--------------------- .nv.rel.action            --------------------------
	.section	.nv.rel.action,"",@"SHT_CUDA_RELOCINFO"
	.align	8
	.sectionentsize	8
        /*0000*/ 	.byte	0x73, 0x00, 0x00, 0x00, 0x00, 0x00, 0x00, 0x00, 0x00, 0x00, 0x00, 0x11, 0x25, 0x00, 0x05, 0x36


//--------------------- .nv.constant0.triton__0d1d2d3d4d5de6de --------------------------
	.section	.nv.constant0.triton__0d1d2d3d4d5de6de,"a",@progbits
	.align	4
.nv.constant0.triton__0d1d2d3d4d5de6de:
	.zero		400


//--------------------- .text.triton__0d1d2d3d4d5de6de --------------------------
	.section	.text.triton__0d1d2d3d4d5de6de,"ax",@progbits
	.sectionflags	@"SHF_BARRIERS=1"
	.sectioninfo	@"SHI_REGISTERS=40"
	.align	128
        .global         triton__0d1d2d3d4d5de6de
        .type           triton__0d1d2d3d4d5de6de,@function
        .size           triton__0d1d2d3d4d5de6de,(.L_x_2 - triton__0d1d2d3d4d5de6de)
        .other          triton__0d1d2d3d4d5de6de,@"STO_CUDA_ENTRY STV_DEFAULT"
triton__0d1d2d3d4d5de6de:
.text.triton__0d1d2d3d4d5de6de:
[----:B------:R-:W-:-:S02]  /*0000*/  MOV R1, c[0x0][0x28] ;  /* 0x00000a0000017a02 */ /* 0x000fc40000000f00 */
[----:B------:R-:W0:Y:S01]  /*0010*/  S2R R3, SR_TID.X ;  /* 0x0000000000037919 */ /* 0x000e220000002100 */
[----:B------:R-:W-:Y:S01]  /*0020*/  MOV R24, 0x4 ;  /* 0x0000000400187802 */ /* 0x000fe20000000f00 */
[----:B------:R-:W-:Y:S01]  /*0030*/  CS2R R16, SRZ ;  /* 0x0000000000107805 */ /* 0x000fe2000001ff00 */
[----:B------:R-:W-:Y:S01]  /*0040*/  CS2R R18, SRZ ;  /* 0x0000000000127805 */ /* 0x000fe2000001ff00 */
[----:B------:R-:W1:Y:S01]  /*0050*/  S2R R0, SR_CTAID.X ;  /* 0x0000000000007919 */ /* 0x000e620000002500 */
[----:B------:R-:W-:Y:S01]  /*0060*/  ULDC.64 UR4, c[0x0][0x118] ;  /* 0x0000460000047ab9 */ /* 0x000fe20000000a00 */
[----:B------:R-:W-:Y:S01]  /*0070*/  CS2R R12, SRZ ;  /* 0x00000000000c7805 */ /* 0x000fe2000001ff00 */
[----:B------:R-:W-:Y:S01]  /*0080*/  CS2R R14, SRZ ;  /* 0x00000000000e7805 */ /* 0x000fe2000001ff00 */
[----:B0-----:R-:W-:-:S04]  /*0090*/  LOP3.LUT R3, R3, 0xff, RZ, 0xc0, !PT ;  /* 0x000000ff03037812 */ /* 0x001fc800078ec0ff */
[----:B------:R-:W-:-:S04]  /*00a0*/  SHF.L.U32 R3, R3, 0x3, RZ ;  /* 0x0000000303037819 */ /* 0x000fc800000006ff */
[C---:B------:R-:W-:Y:S01]  /*00b0*/  IADD3 R4, R3.reuse, 0x800, RZ ;  /* 0x0000080003047810 */ /* 0x040fe20007ffe0ff */
[----:B-1----:R-:W-:Y:S02]  /*00c0*/  IMAD R23, R0, 0x900, R3 ;  /* 0x0000090000177824 */ /* 0x002fe400078e0203 */
[----:B------:R-:W-:Y:S01]  /*00d0*/  IMAD.WIDE.U32 R36, R3, R24, c[0x0][0x170] ;  /* 0x00005c0003247625 */ /* 0x000fe200078e0018 */
[----:B------:R-:W-:Y:S02]  /*00e0*/  ISETP.GE.U32.AND P2, PT, R4, 0x900, PT ;  /* 0x000009000400780c */ /* 0x000fe40003f46070 */
[----:B------:R-:W-:Y:S02]  /*00f0*/  IADD3 R31, R23, 0x800, RZ ;  /* 0x00000800171f7810 */ /* 0x000fe40007ffe0ff */
[----:B------:R-:W-:-:S03]  /*0100*/  ISETP.LT.AND P0, PT, R0, 0x200, !P2 ;  /* 0x000002000000780c */ /* 0x000fc60005701270 */
[----:B------:R-:W-:-:S06]  /*0110*/  IMAD.WIDE R20, R31, R24, c[0x0][0x168] ;  /* 0x00005a001f147625 */ /* 0x000fcc00078e0218 */
[----:B------:R-:W2:Y:S04]  /*0120*/  @!P2 LDG.E.EL.128 R16, [R36.64+0x2000] ;  /* 0x002000042410a981 */ /* 0x000ea8000c2e1d00 */
[----:B------:R0:W3:Y:S01]  /*0130*/  @P0 LDG.E.EL.128 R12, [R20.64] ;  /* 0x00000004140c0981 */ /* 0x0000e2000c2e1d00 */
[----:B------:R-:W-:Y:S01]  /*0140*/  ISETP.GE.AND P1, PT, R0, 0x200, PT ;  /* 0x000002000000780c */ /* 0x000fe20003f26270 */
[----:B------:R-:W-:Y:S01]  /*0150*/  CS2R R8, SRZ ;  /* 0x0000000000087805 */ /* 0x000fe2000001ff00 */
[----:B------:R-:W-:Y:S01]  /*0160*/  CS2R R10, SRZ ;  /* 0x00000000000a7805 */ /* 0x000fe2000001ff00 */
[----:B------:R-:W-:Y:S01]  /*0170*/  MOV R30, 0x2 ;  /* 0x00000002001e7802 */ /* 0x000fe20000000f00 */
[----:B------:R-:W-:Y:S01]  /*0180*/  CS2R R4, SRZ ;  /* 0x0000000000047805 */ /* 0x000fe2000001ff00 */
[----:B------:R-:W-:-:S03]  /*0190*/  CS2R R6, SRZ ;  /* 0x0000000000067805 */ /* 0x000fc6000001ff00 */
[----:B------:R-:W-:-:S04]  /*01a0*/  IMAD.WIDE R26, R23, R30, c[0x0][0x160] ;  /* 0x00005800171a7625 */ /* 0x000fc800078e021e */
[----:B0-----:R-:W-:Y:S01]  /*01b0*/  IMAD.WIDE R20, R23, R24, c[0x0][0x168] ;  /* 0x00005a0017147625 */ /* 0x001fe200078e0218 */
[----:B------:R0:W4:Y:S04]  /*01c0*/  @!P1 LDG.E.EL.128 R4, [R26.64] ;  /* 0x000000041a049981 */ /* 0x000128000c2e1d00 */
[----:B------:R1:W5:Y:S01]  /*01d0*/  @!P1 LDG.E.EL.128 R8, [R20.64] ;  /* 0x0000000414089981 */ /* 0x000362000c2e1d00 */
[----:B--2---:R-:W-:Y:S02]  /*01e0*/  SEL R16, R16, RZ, !P2 ;  /* 0x000000ff10107207 */ /* 0x004fe40005000000 */
[----:B------:R-:W-:Y:S02]  /*01f0*/  SEL R25, R17, RZ, !P2 ;  /* 0x000000ff11197207 */ /* 0x000fe40005000000 */
[----:B---3--:R-:W-:Y:S01]  /*0200*/  SEL R12, R12, RZ, P0 ;  /* 0x000000ff0c0c7207 */ /* 0x008fe20000000000 */
[----:B------:R-:W-:Y:S01]  /*0210*/  FADD R29, R16, 1 ;  /* 0x3f800000101d7421 */ /* 0x000fe20000000000 */
[----:B------:R-:W-:Y:S01]  /*0220*/  SEL R34, R13, RZ, P0 ;  /* 0x000000ff0d227207 */ /* 0x000fe20000000000 */
[----:B------:R-:W-:Y:S01]  /*0230*/  FADD R25, R25, 1 ;  /* 0x3f80000019197421 */ /* 0x000fe20000000000 */
[----:B------:R-:W-:Y:S01]  /*0240*/  IADD3 R17, R23, 0x4, RZ ;  /* 0x0000000417117810 */ /* 0x000fe20007ffe0ff */
[----:B------:R-:W-:Y:S01]  /*0250*/  FMUL R29, R12, R29 ;  /* 0x0000001d0c1d7220 */ /* 0x000fe20000400000 */
[----:B------:R-:W-:-:S02]  /*0260*/  SEL R22, R18, RZ, !P2 ;  /* 0x000000ff12167207 */ /* 0x000fc40005000000 */
[----:B------:R-:W-:Y:S01]  /*0270*/  SEL R19, R19, RZ, !P2 ;  /* 0x000000ff13137207 */ /* 0x000fe20005000000 */
[----:B------:R-:W-:Y:S01]  /*0280*/  CS2R R12, SRZ ;  /* 0x00000000000c7805 */ /* 0x000fe2000001ff00 */
[----:B------:R-:W-:Y:S01]  /*0290*/  SEL R33, R14, RZ, P0 ;  /* 0x000000ff0e217207 */ /* 0x000fe20000000000 */
[----:B------:R-:W-:Y:S01]  /*02a0*/  FMUL R34, R34, R25 ;  /* 0x0000001922227220 */ /* 0x000fe20000400000 */
[----:B------:R-:W-:Y:S01]  /*02b0*/  SEL R32, R15, RZ, P0 ;  /* 0x000000ff0f207207 */ /* 0x000fe20000000000 */
[----:B-1----:R-:W-:Y:S01]  /*02c0*/  IMAD.WIDE R20, R17, R24, c[0x0][0x168] ;  /* 0x00005a0011147625 */ /* 0x002fe200078e0218 */
[----:B------:R-:W-:Y:S01]  /*02d0*/  CS2R R14, SRZ ;  /* 0x00000000000e7805 */ /* 0x000fe2000001ff00 */
[----:B------:R-:W-:Y:S01]  /*02e0*/  IADD3 R25, R23, 0x804, RZ ;  /* 0x0000080417197810 */ /* 0x000fe20007ffe0ff */
[----:B------:R-:W-:Y:S01]  /*02f0*/  FADD R22, R22, 1 ;  /* 0x3f80000016167421 */ /* 0x000fe20000000000 */
[----:B------:R-:W-:-:S03]  /*0300*/  FADD R23, R19, 1 ;  /* 0x3f80000013177421 */ /* 0x000fc60000000000 */
[----:B------:R1:W2:Y:S01]  /*0310*/  @!P1 LDG.E.EL.128 R12, [R20.64] ;  /* 0x00000004140c9981 */ /* 0x0002a2000c2e1d00 */
[----:B------:R-:W-:Y:S01]  /*0320*/  FMUL R33, R33, R22 ;  /* 0x0000001621217220 */ /* 0x000fe20000400000 */
[----:B------:R-:W-:Y:S02]  /*0330*/  FMUL R32, R32, R23 ;  /* 0x0000001720207220 */ /* 0x000fe40000400000 */
[----:B------:R-:W-:Y:S01]  /*0340*/  CS2R R22, SRZ ;  /* 0x0000000000167805 */ /* 0x000fe2000001ff00 */
[----:B------:R-:W-:Y:S01]  /*0350*/  CS2R R16, SRZ ;  /* 0x0000000000107805 */ /* 0x000fe2000001ff00 */
[----:B------:R-:W-:Y:S01]  /*0360*/  CS2R R18, SRZ ;  /* 0x0000000000127805 */ /* 0x000fe2000001ff00 */
[----:B-1----:R-:W-:Y:S01]  /*0370*/  CS2R R20, SRZ ;  /* 0x0000000000147805 */ /* 0x002fe2000001ff00 */
[----:B------:R-:W-:-:S05]  /*0380*/  IMAD.WIDE R24, R25, R24, c[0x0][0x168] ;  /* 0x00005a0019187625 */ /* 0x000fca00078e0218 */
[----:B------:R-:W3:Y:S04]  /*0390*/  @!P2 LDG.E.EL.128 R20, [R36.64+0x2010] ;  /* 0x002010042414a981 */ /* 0x000ee8000c2e1d00 */
[----:B------:R-:W0:Y:S01]  /*03a0*/  @P0 LDG.E.EL.128 R16, [R24.64] ;  /* 0x0000000418100981 */ /* 0x000e22000c2e1d00 */
[----:B---3--:R-:W-:Y:S02]  /*03b0*/  SEL R20, R20, RZ, !P2 ;  /* 0x000000ff14147207 */ /* 0x008fe40005000000 */
[----:B------:R-:W-:Y:S02]  /*03c0*/  SEL R21, R21, RZ, !P2 ;  /* 0x000000ff15157207 */ /* 0x000fe40005000000 */
[----:B0-----:R-:W-:Y:S01]  /*03d0*/  SEL R27, R16, RZ, P0 ;  /* 0x000000ff101b7207 */ /* 0x001fe20000000000 */
[----:B------:R-:W-:-:S02]  /*03e0*/  FADD R16, R20, 1 ;  /* 0x3f80000014107421 */ /* 0x000fc40000000000 */
[----:B------:R-:W-:Y:S02]  /*03f0*/  FADD R20, R21, 1 ;  /* 0x3f80000015147421 */ /* 0x000fe40000000000 */
[----:B------:R-:W-:Y:S02]  /*0400*/  FMUL R21, R27, R16 ;  /* 0x000000101b157220 */ /* 0x000fe40000400000 */
[----:B------:R-:W3:Y:S01]  /*0410*/  LDG.E.EL.128 R24, [R36.64+0x10] ;  /* 0x0000100424187981 */ /* 0x000ee2000c2e1d00 */
[----:B------:R-:W-:Y:S02]  /*0420*/  SEL R17, R17, RZ, P0 ;  /* 0x000000ff11117207 */ /* 0x000fe40000000000 */
[----:B------:R-:W-:Y:S02]  /*0430*/  SEL R22, R22, RZ, !P2 ;  /* 0x000000ff16167207 */ /* 0x000fe40005000000 */
[----:B------:R-:W-:Y:S01]  /*0440*/  SEL R23, R23, RZ, !P2 ;  /* 0x000000ff17177207 */ /* 0x000fe20005000000 */
[----:B------:R-:W-:Y:S01]  /*0450*/  FMUL R20, R17, R20 ;  /* 0x0000001411147220 */ /* 0x000fe20000400000 */
[----:B------:R-:W-:Y:S01]  /*0460*/  SEL R17, R18, RZ, P0 ;  /* 0x000000ff12117207 */ /* 0x000fe20000000000 */
[----:B------:R-:W-:Y:S01]  /*0470*/  FADD R16, R22, 1 ;  /* 0x3f80000016107421 */ /* 0x000fe20000000000 */
[----:B------:R-:W-:Y:S01]  /*0480*/  SEL R19, R19, RZ, P0 ;  /* 0x000000ff13137207 */ /* 0x000fe20000000000 */
[----:B------:R-:W-:Y:S01]  /*0490*/  FADD R22, R23, 1 ;  /* 0x3f80000017167421 */ /* 0x000fe20000000000 */
[----:B--2---:R-:W-:Y:S01]  /*04a0*/  SEL R12, R12, RZ, !P1 ;  /* 0x000000ff0c0c7207 */ /* 0x004fe20004800000 */
[----:B------:R-:W-:Y:S01]  /*04b0*/  FMUL R23, R17, R16 ;  /* 0x0000001011177220 */ /* 0x000fe20000400000 */
[----:B------:R-:W-:Y:S01]  /*04c0*/  SEL R13, R13, RZ, !P1 ;  /* 0x000000ff0d0d7207 */ /* 0x000fe20004800000 */
[----:B------:R-:W-:Y:S01]  /*04d0*/  FMUL R22, R19, R22 ;  /* 0x0000001613167220 */ /* 0x000fe20000400000 */
[----:B------:R-:W-:Y:S01]  /*04e0*/  IMAD.WIDE R30, R31, R30, c[0x0][0x160] ;  /* 0x000058001f1e7625 */ /* 0x000fe200078e021e */
[----:B------:R-:W-:Y:S01]  /*04f0*/  CS2R R18, SRZ ;  /* 0x0000000000127805 */ /* 0x000fe2000001ff00 */
[----:B------:R-:W-:-:S02]  /*0500*/  SEL R14, R14, RZ, !P1 ;  /* 0x000000ff0e0e7207 */ /* 0x000fc40004800000 */
[----:B------:R-:W-:Y:S01]  /*0510*/  SEL R15, R15, RZ, !P1 ;  /* 0x000000ff0f0f7207 */ /* 0x000fe20004800000 */
[----:B---3--:R-:W-:Y:S01]  /*0520*/  FADD R17, R24, 1 ;  /* 0x3f80000018117421 */ /* 0x008fe20000000000 */
[----:B------:R-:W-:-:S03]  /*0530*/  FADD R16, R25, 1 ;  /* 0x3f80000019107421 */ /* 0x000fc60000000000 */
[----:B------:R-:W-:Y:S01]  /*0540*/  FMUL R24, R12, R17 ;  /* 0x000000110c187220 */ /* 0x000fe20000400000 */
[----:B------:R-:W-:Y:S02]  /*0550*/  FMUL R25, R13, R16 ;  /* 0x000000100d197220 */ /* 0x000fe40000400000 */
[----:B------:R-:W-:-:S06]  /*0560*/  CS2R R16, SRZ ;  /* 0x0000000000107805 */ /* 0x000fcc000001ff00 */
[----:B------:R-:W2:Y:S01]  /*0570*/  @P0 LDG.E.EL.128 R16, [R30.64] ;  /* 0x000000041e100981 */ /* 0x000ea2000c2e1d00 */
[----:B------:R-:W-:Y:S01]  /*0580*/  FADD R35, R26, 1 ;  /* 0x3f8000001a237421 */ /* 0x000fe20000000000 */
[----:B------:R-:W-:-:S03]  /*0590*/  FADD R26, R27, 1 ;  /* 0x3f8000001b1a7421 */ /* 0x000fc60000000000 */
[----:B------:R-:W-:Y:S01]  /*05a0*/  FMUL R35, R14, R35 ;  /* 0x000000230e237220 */ /* 0x000fe20000400000 */
[----:B------:R-:W-:Y:S02]  /*05b0*/  FMUL R26, R15, R26 ;  /* 0x0000001a0f1a7220 */ /* 0x000fe40000400000 */
[----:B------:R-:W3:Y:S01]  /*05c0*/  LDG.E.EL.128 R12, [R36.64] ;  /* 0x00000004240c7981 */ /* 0x000ee2000c2e1d00 */
[----:B----4-:R-:W-:-:S04]  /*05d0*/  SEL R27, R7, RZ, !P1 ;  /* 0x000000ff071b7207 */ /* 0x010fc80004800000 */
[----:B------:R-:W-:-:S05]  /*05e0*/  SHF.L.U32 R7, R27, 0x10, RZ ;  /* 0x000000101b077819 */ /* 0x000fca00000006ff */
[----:B------:R-:W-:Y:S01]  /*05f0*/  FFMA R35, R7, R35, RZ ;  /* 0x0000002307237223 */ /* 0x000fe200000000ff */
[----:B------:R-:W-:-:S04]  /*0600*/  SEL R6, R6, RZ, !P1 ;  /* 0x000000ff06067207 */ /* 0x000fc80004800000 */
[----:B------:R-:W-:Y:S02]  /*0610*/  FSEL R35, R35, RZ, !P1 ;  /* 0x000000ff23237208 */ /* 0x000fe40004800000 */
[----:B-----5:R-:W-:Y:S01]  /*0620*/  SEL R10, R10, RZ, !P1 ;  /* 0x000000ff0a0a7207 */ /* 0x020fe20004800000 */
[----:B------:R-:W-:Y:S01]  /*0630*/  FFMA R7, R7, R7, RZ ;  /* 0x0000000707077223 */ /* 0x000fe200000000ff */
[----:B--2---:R-:W-:-:S04]  /*0640*/  SEL R30, R19, RZ, P0 ;  /* 0x000000ff131e7207 */ /* 0x004fc80000000000 */
[----:B------:R-:W-:-:S05]  /*0650*/  SHF.L.U32 R31, R30, 0x10, RZ ;  /* 0x000000101e1f7819 */ /* 0x000fca00000006ff */
[----:B------:R-:W-:Y:S01]  /*0660*/  FMUL R23, R31, R23 ;  /* 0x000000171f177220 */ /* 0x000fe20000400000 */
[----:B------:R-:W-:-:S04]  /*0670*/  SEL R18, R18, RZ, P0 ;  /* 0x000000ff12127207 */ /* 0x000fc80000000000 */
[----:B------:R-:W-:Y:S02]  /*0680*/  FSEL R23, R23, -RZ, P0 ;  /* 0x800000ff17177208 */ /* 0x000fe40000000000 */
[----:B------:R-:W-:-:S03]  /*0690*/  SHF.L.U32 R19, R6, 0x10, RZ ;  /* 0x0000001006137819 */ /* 0x000fc600000006ff */
[----:B------:R-:W-:Y:S01]  /*06a0*/  FADD R23, R35, R23 ;  /* 0x0000001723177221 */ /* 0x000fe20000000000 */
[----:B------:R-:W-:Y:S02]  /*06b0*/  SHF.L.U32 R35, R18, 0x10, RZ ;  /* 0x0000001012237819 */ /* 0x000fe400000006ff */
[----:B------:R-:W-:Y:S02]  /*06c0*/  PRMT R6, R6, 0x7632, R6 ;  /* 0x0000763206067816 */ /* 0x000fe40000000006 */
[----:B------:R-:W-:Y:S01]  /*06d0*/  PRMT R18, R18, 0x7632, R18 ;  /* 0x0000763212127816 */ /* 0x000fe20000000012 */
[----:B------:R-:W-:Y:S01]  /*06e0*/  FFMA R24, R19, R24, RZ ;  /* 0x0000001813187223 */ /* 0x000fe200000000ff */
[----:B------:R-:W-:Y:S01]  /*06f0*/  SHF.L.U32 R6, R6, 0x10, RZ ;  /* 0x0000001006067819 */ /* 0x000fe200000006ff */
[----:B------:R-:W-:Y:S01]  /*0700*/  FMUL R21, R35, R21 ;  /* 0x0000001523157220 */ /* 0x000fe20000400000 */
[----:B------:R-:W-:Y:S02]  /*0710*/  SHF.L.U32 R18, R18, 0x10, RZ ;  /* 0x0000001012127819 */ /* 0x000fe400000006ff */
[----:B------:R-:W-:Y:S01]  /*0720*/  FSEL R24, R24, RZ, !P1 ;  /* 0x000000ff18187208 */ /* 0x000fe20004800000 */
[----:B------:R-:W-:Y:S01]  /*0730*/  FFMA R25, R6, R25, RZ ;  /* 0x0000001906197223 */ /* 0x000fe200000000ff */
[----:B------:R-:W-:Y:S01]  /*0740*/  FSEL R21, R21, -RZ, P0 ;  /* 0x800000ff15157208 */ /* 0x000fe20000000000 */
[----:B------:R-:W-:-:S03]  /*0750*/  FMUL R20, R18, R20 ;  /* 0x0000001412147220 */ /* 0x000fc60000400000 */
[----:B------:R-:W-:Y:S01]  /*0760*/  FSEL R25, R25, RZ, !P1 ;  /* 0x000000ff19197208 */ /* 0x000fe20004800000 */
[--C-:B------:R-:W-:Y:S01]  /*0770*/  FADD R24, R24, R21.reuse ;  /* 0x0000001518187221 */ /* 0x100fe20000000000 */
[----:B------:R-:W-:Y:S02]  /*0780*/  FSEL R20, R20, -RZ, P0 ;  /* 0x800000ff14147208 */ /* 0x000fe40000000000 */
[----:B------:R-:W-:Y:S02]  /*0790*/  PRMT R21, R27, 0x7632, R21 ;  /* 0x000076321b157816 */ /* 0x000fe40000000015 */
[----:B------:R-:W-:Y:S01]  /*07a0*/  PRMT R27, R30, 0x7632, R27 ;  /* 0x000076321e1b7816 */ /* 0x000fe2000000001b */
[----:B------:R-:W-:Y:S01]  /*07b0*/  FADD R20, R25, R20 ;  /* 0x0000001419147221 */ /* 0x000fe20000000000 */
[----:B------:R-:W-:Y:S01]  /*07c0*/  SEL R25, R8, RZ, !P1 ;  /* 0x000000ff08197207 */ /* 0x000fe20004800000 */
[----:B---3--:R-:W-:Y:S01]  /*07d0*/  FADD R12, R12, 1 ;  /* 0x3f8000000c0c7421 */ /* 0x008fe20000000000 */
[----:B------:R-:W-:-:S02]  /*07e0*/  SHF.L.U32 R21, R21, 0x10, RZ ;  /* 0x0000001015157819 */ /* 0x000fc400000006ff */
[----:B------:R-:W-:Y:S01]  /*07f0*/  SHF.L.U32 R27, R27, 0x10, RZ ;  /* 0x000000101b1b7819 */ /* 0x000fe200000006ff */
[----:B------:R-:W-:Y:S01]  /*0800*/  FMUL R25, R25, R12 ;  /* 0x0000000c19197220 */ /* 0x000fe20000400000 */
[----:B------:R-:W-:Y:S01]  /*0810*/  SEL R12, R9, RZ, !P1 ;  /* 0x000000ff090c7207 */ /* 0x000fe20004800000 */
[----:B------:R-:W-:Y:S01]  /*0820*/  FFMA R26, R21, R26, RZ ;  /* 0x0000001a151a7223 */ /* 0x000fe200000000ff */
[----:B------:R-:W-:Y:S01]  /*0830*/  FADD R13, R13, 1 ;  /* 0x3f8000000d0d7421 */ /* 0x000fe20000000000 */
[----:B------:R-:W-:Y:S01]  /*0840*/  FMUL R22, R27, R22 ;  /* 0x000000161b167220 */ /* 0x000fe20000400000 */
[----:B------:R-:W-:Y:S02]  /*0850*/  FADD R8, R14, 1 ;  /* 0x3f8000000e087421 */ /* 0x000fe40000000000 */
[----:B------:R-:W-:Y:S01]  /*0860*/  FSEL R26, R26, RZ, !P1 ;  /* 0x000000ff1a1a7208 */ /* 0x000fe20004800000 */
[----:B------:R-:W-:Y:S01]  /*0870*/  FMUL R9, R12, R13 ;  /* 0x0000000d0c097220 */ /* 0x000fe20000400000 */
[----:B------:R-:W-:Y:S01]  /*0880*/  FSEL R22, R22, -RZ, P0 ;  /* 0x800000ff16167208 */ /* 0x000fe20000000000 */
[----:B------:R-:W-:Y:S01]  /*0890*/  FMUL R8, R10, R8 ;  /* 0x000000080a087220 */ /* 0x000fe20000400000 */
[----:B------:R-:W-:-:S02]  /*08a0*/  SEL R10, R5, RZ, !P1 ;  /* 0x000000ff050a7207 */ /* 0x000fc40004800000 */
[----:B------:R-:W-:Y:S02]  /*08b0*/  SEL R12, R4, RZ, !P1 ;  /* 0x000000ff040c7207 */ /* 0x000fe40004800000 */
[----:B------:R-:W-:Y:S01]  /*08c0*/  SEL R17, R17, RZ, P0 ;  /* 0x000000ff11117207 */ /* 0x000fe20000000000 */
[----:B------:R-:W-:Y:S01]  /*08d0*/  FADD R22, R26, R22 ;  /* 0x000000161a167221 */ /* 0x000fe20000000000 */
[----:B------:R-:W-:Y:S02]  /*08e0*/  SHF.L.U32 R5, R10, 0x10, RZ ;  /* 0x000000100a057819 */ /* 0x000fe400000006ff */
[----:B------:R-:W-:Y:S02]  /*08f0*/  SHF.L.U32 R4, R12, 0x10, RZ ;  /* 0x000000100c047819 */ /* 0x000fe400000006ff */
[----:B------:R-:W-:Y:S01]  /*0900*/  SHF.L.U32 R26, R17, 0x10, RZ ;  /* 0x00000010111a7819 */ /* 0x000fe200000006ff */
[C---:B------:R-:W-:Y:S01]  /*0910*/  FFMA R8, R5.reuse, R8, RZ ;  /* 0x0000000805087223 */ /* 0x040fe200000000ff */
[----:B------:R-:W-:Y:S01]  /*0920*/  FFMA R5, R5, R5, RZ ;  /* 0x0000000505057223 */ /* 0x000fe200000000ff */
[C---:B------:R-:W-:Y:S01]  /*0930*/  FFMA R25, R4.reuse, R25, RZ ;  /* 0x0000001904197223 */ /* 0x040fe200000000ff */
[----:B------:R-:W-:Y:S01]  /*0940*/  FFMA R13, R4, R4, RZ ;  /* 0x00000004040d7223 */ /* 0x000fe200000000ff */
[----:B------:R-:W-:Y:S01]  /*0950*/  FMUL R4, R26, R26 ;  /* 0x0000001a1a047220 */ /* 0x000fe20000400000 */
[----:B------:R-:W-:Y:S01]  /*0960*/  SEL R14, R11, RZ, !P1 ;  /* 0x000000ff0b0e7207 */ /* 0x000fe20004800000 */
[----:B------:R-:W-:Y:S01]  /*0970*/  FADD R11, R15, 1 ;  /* 0x3f8000000f0b7421 */ /* 0x000fe20000000000 */
[----:B------:R-:W-:-:S02]  /*0980*/  SEL R16, R16, RZ, P0 ;  /* 0x000000ff10107207 */ /* 0x000fc40000000000 */
[----:B------:R-:W-:Y:S02]  /*0990*/  FSEL R15, R5, RZ, !P1 ;  /* 0x000000ff050f7208 */ /* 0x000fe40004800000 */
[----:B------:R-:W-:Y:S01]  /*09a0*/  FSEL R4, R4, -RZ, P0 ;  /* 0x800000ff04047208 */ /* 0x000fe20000000000 */
[----:B------:R-:W-:Y:S01]  /*09b0*/  FMUL R11, R14, R11 ;  /* 0x0000000b0e0b7220 */ /* 0x000fe20000400000 */
[----:B------:R-:W-:Y:S01]  /*09c0*/  FMUL R33, R26, R33 ;  /* 0x000000211a217220 */ /* 0x000fe20000400000 */
[----:B------:R-:W-:Y:S02]  /*09d0*/  SHF.L.U32 R14, R16, 0x10, RZ ;  /* 0x00000010100e7819 */ /* 0x000fe400000006ff */
[----:B------:R-:W-:Y:S01]  /*09e0*/  FSEL R26, R13, RZ, !P1 ;  /* 0x000000ff0d1a7208 */ /* 0x000fe20004800000 */
[--C-:B------:R-:W-:Y:S01]  /*09f0*/  FADD R13, R15, R4.reuse ;  /* 0x000000040f0d7221 */ /* 0x100fe20000000000 */
[----:B------:R-:W-:Y:S02]  /*0a00*/  PRMT R4, R12, 0x7632, R4 ;  /* 0x000076320c047816 */ /* 0x000fe40000000004 */
[----:B------:R-:W-:Y:S01]  /*0a10*/  PRMT R16, R16, 0x7632, R16 ;  /* 0x0000763210107816 */ /* 0x000fe20000000010 */
[C---:B------:R-:W-:Y:S01]  /*0a20*/  FMUL R29, R14.reuse, R29 ;  /* 0x0000001d0e1d7220 */ /* 0x040fe20000400000 */
[----:B------:R-:W-:Y:S01]  /*0a30*/  FMUL R14, R14, R14 ;  /* 0x0000000e0e0e7220 */ /* 0x000fe20000400000 */
[----:B------:R-:W-:-:S02]  /*0a40*/  SHF.L.U32 R4, R4, 0x10, RZ ;  /* 0x0000001004047819 */ /* 0x000fc400000006ff */
[----:B------:R-:W-:Y:S02]  /*0a50*/  SHF.L.U32 R15, R16, 0x10, RZ ;  /* 0x00000010100f7819 */ /* 0x000fe400000006ff */
[----:B------:R-:W-:Y:S01]  /*0a60*/  FSEL R5, R14, -RZ, P0 ;  /* 0x800000ff0e057208 */ /* 0x000fe20000000000 */
[C---:B------:R-:W-:Y:S01]  /*0a70*/  FFMA R9, R4.reuse, R9, RZ ;  /* 0x0000000904097223 */ /* 0x040fe200000000ff */
[----:B------:R-:W-:Y:S01]  /*0a80*/  FFMA R12, R4, R4, RZ ;  /* 0x00000004040c7223 */ /* 0x000fe200000000ff */
[----:B------:R-:W-:Y:S01]  /*0a90*/  FMUL R14, R15, R15 ;  /* 0x0000000f0f0e7220 */ /* 0x000fe20000400000 */
[----:B------:R-:W-:Y:S02]  /*0aa0*/  PRMT R4, R10, 0x7632, R4 ;  /* 0x000076320a047816 */ /* 0x000fe40000000004 */
[----:B------:R-:W-:Y:S01]  /*0ab0*/  PRMT R17, R17, 0x7632, R17 ;  /* 0x0000763211117816 */ /* 0x000fe20000000011 */
[----:B------:R-:W-:Y:S01]  /*0ac0*/  FMUL R34, R15, R34 ;  /* 0x000000220f227220 */ /* 0x000fe20000400000 */
[----:B------:R-:W-:-:S02]  /*0ad0*/  SHF.L.U32 R4, R4, 0x10, RZ ;  /* 0x0000001004047819 */ /* 0x000fc400000006ff */
[----:B------:R-:W-:Y:S02]  /*0ae0*/  FSEL R15, R12, RZ, !P1 ;  /* 0x000000ff0c0f7208 */ /* 0x000fe40004800000 */
[----:B------:R-:W-:Y:S02]  /*0af0*/  FSEL R14, R14, -RZ, P0 ;  /* 0x800000ff0e0e7208 */ /* 0x000fe40000000000 */
[----:B------:R-:W-:Y:S01]  /*0b00*/  SHF.L.U32 R17, R17, 0x10, RZ ;  /* 0x0000001011117819 */ /* 0x000fe200000006ff */
[----:B------:R-:W-:Y:S01]  /*0b10*/  FFMA R11, R4, R11, RZ ;  /* 0x0000000b040b7223 */ /* 0x000fe200000000ff */
[----:B------:R-:W-:Y:S01]  /*0b20*/  FADD R5, R26, R5 ;  /* 0x000000051a057221 */ /* 0x000fe20000000000 */
[----:B------:R-:W-:Y:S01]  /*0b30*/  FADD R14, R15, R14 ;  /* 0x0000000e0f0e7221 */ /* 0x000fe20000000000 */
[----:B------:R-:W-:Y:S01]  /*0b40*/  FFMA R4, R4, R4, RZ ;  /* 0x0000000404047223 */ /* 0x000fe200000000ff */
[----:B------:R-:W-:Y:S01]  /*0b50*/  FMUL R10, R17, R17 ;  /* 0x00000011110a7220 */ /* 0x000fe20000400000 */
[----:B------:R-:W-:Y:S01]  /*0b60*/  FFMA R19, R19, R19, RZ ;  /* 0x0000001313137223 */ /* 0x000fe200000000ff */
[----:B------:R-:W-:Y:S01]  /*0b70*/  FMUL R35, R35, R35 ;  /* 0x0000002323237220 */ /* 0x000fe20000400000 */
[----:B------:R-:W-:Y:S01]  /*0b80*/  FADD R14, R14, R5 ;  /* 0x000000050e0e7221 */ /* 0x000fe20000000000 */
[----:B------:R-:W-:-:S02]  /*0b90*/  FSEL R5, R4, RZ, !P1 ;  /* 0x000000ff04057208 */ /* 0x000fc40004800000 */
[----:B------:R-:W-:Y:S01]  /*0ba0*/  FSEL R10, R10, -RZ, P0 ;  /* 0x800000ff0a0a7208 */ /* 0x000fe20000000000 */
[----:B------:R-:W-:Y:S01]  /*0bb0*/  FFMA R6, R6, R6, RZ ;  /* 0x0000000606067223 */ /* 0x000fe200000000ff */
[----:B------:R-:W-:Y:S01]  /*0bc0*/  FMUL R18, R18, R18 ;  /* 0x0000001212127220 */ /* 0x000fe20000400000 */
[----:B------:R-:W-:Y:S01]  /*0bd0*/  FSEL R19, R19, RZ, !P1 ;  /* 0x000000ff13137208 */ /* 0x000fe20004800000 */
[----:B------:R-:W-:Y:S01]  /*0be0*/  FADD R13, R13, R14 ;  /* 0x0000000e0d0d7221 */ /* 0x000fe20000000000 */
[----:B------:R-:W-:Y:S01]  /*0bf0*/  FSEL R4, R35, -RZ, P0 ;  /* 0x800000ff23047208 */ /* 0x000fe20000000000 */
[----:B------:R-:W-:Y:S01]  /*0c00*/  FADD R10, R5, R10 ;  /* 0x0000000a050a7221 */ /* 0x000fe20000000000 */
[----:B------:R-:W-:Y:S01]  /*0c10*/  FMUL R31, R31, R31 ;  /* 0x0000001f1f1f7220 */ /* 0x000fe20000400000 */
[----:B------:R-:W-:Y:S02]  /*0c20*/  FSEL R5, R6, RZ, !P1 ;  /* 0x000000ff06057208 */ /* 0x000fe40004800000 */
[----:B------:R-:W-:Y:S01]  /*0c30*/  FSEL R18, R18, -RZ, P0 ;  /* 0x800000ff12127208 */ /* 0x000fe20000000000 */
[----:B------:R-:W-:Y:S01]  /*0c40*/  FADD R4, R19, R4 ;  /* 0x0000000413047221 */ /* 0x000fe20000000000 */
[----:B------:R-:W-:Y:S01]  /*0c50*/  FADD R13, R10, R13 ;  /* 0x0000000d0a0d7221 */ /* 0x000fe20000000000 */
[----:B------:R-:W-:Y:S01]  /*0c60*/  FFMA R21, R21, R21, RZ ;  /* 0x0000001515157223 */ /* 0x000fe200000000ff */
[----:B------:R-:W-:Y:S01]  /*0c70*/  FMUL R27, R27, R27 ;  /* 0x0000001b1b1b7220 */ /* 0x000fe20000400000 */
[----:B------:R-:W-:Y:S01]  /*0c80*/  FSEL R6, R7, RZ, !P1 ;  /* 0x000000ff07067208 */ /* 0x000fe20004800000 */
[----:B------:R-:W-:Y:S01]  /*0c90*/  FADD R18, R5, R18 ;  /* 0x0000001205127221 */ /* 0x000fe20000000000 */
[----:B------:R-:W-:Y:S01]  /*0ca0*/  FSEL R31, R31, -RZ, P0 ;  /* 0x800000ff1f1f7208 */ /* 0x000fe20000000000 */
[----:B------:R-:W-:Y:S01]  /*0cb0*/  FADD R13, R4, R13 ;  /* 0x0000000d040d7221 */ /* 0x000fe20000000000 */
[----:B------:R-:W-:-:S02]  /*0cc0*/  FSEL R4, R21, RZ, !P1 ;  /* 0x000000ff15047208 */ /* 0x000fc40004800000 */
[----:B------:R-:W-:Y:S01]  /*0cd0*/  FSEL R27, R27, -RZ, P0 ;  /* 0x800000ff1b1b7208 */ /* 0x000fe20000000000 */
[----:B------:R-:W-:Y:S01]  /*0ce0*/  FADD R31, R6, R31 ;  /* 0x0000001f061f7221 */ /* 0x000fe20000000000 */
[----:B------:R-:W-:-:S03]  /*0cf0*/  FADD R18, R18, R13 ;  /* 0x0000000d12127221 */ /* 0x000fc60000000000 */
[----:B------:R-:W-:Y:S01]  /*0d00*/  FADD R27, R4, R27 ;  /* 0x0000001b041b7221 */ /* 0x000fe20000000000 */
[----:B------:R-:W-:-:S04]  /*0d10*/  FADD R18, R31, R18 ;  /* 0x000000121f127221 */ /* 0x000fc80000000000 */
[----:B------:R-:W-:-:S05]  /*0d20*/  FADD R18, R27, R18 ;  /* 0x000000121b127221 */ /* 0x000fca0000000000 */
[----:B------:R-:W0:Y:S02]  /*0d30*/  SHFL.BFLY PT, R5, R18, 0x10, 0x1f ;  /* 0x0e001f0012057f89 */ /* 0x000e2400000e0000 */
[----:B0-----:R-:W-:-:S05]  /*0d40*/  FADD R5, R18, R5 ;  /* 0x0000000512057221 */ /* 0x001fca0000000000 */
[----:B------:R-:W0:Y:S02]  /*0d50*/  SHFL.BFLY PT, R4, R5, 0x8, 0x1f ;  /* 0x0d001f0005047f89 */ /* 0x000e2400000e0000 */
[----:B0-----:R-:W-:-:S05]  /*0d60*/  FADD R6, R5, R4 ;  /* 0x0000000405067221 */ /* 0x001fca0000000000 */
[----:B------:R-:W0:Y:S02]  /*0d70*/  SHFL.BFLY PT, R7, R6, 0x4, 0x1f ;  /* 0x0c801f0006077f89 */ /* 0x000e2400000e0000 */
[----:B0-----:R-:W-:-:S05]  /*0d80*/  FADD R7, R6, R7 ;  /* 0x0000000706077221 */ /* 0x001fca0000000000 */
[----:B------:R-:W0:Y:S04]  /*0d90*/  SHFL.BFLY PT, R10, R7, 0x2, 0x1f ;  /* 0x0c401f00070a7f89 */ /* 0x000e2800000e0000 */
[----:B------:R-:W1:Y:S01]  /*0da0*/  S2R R4, SR_TID.X ;  /* 0x0000000000047919 */ /* 0x000e620000002100 */
[----:B0-----:R-:W-:-:S05]  /*0db0*/  FADD R10, R7, R10 ;  /* 0x0000000a070a7221 */ /* 0x001fca0000000000 */
[----:B------:R-:W0:Y:S01]  /*0dc0*/  SHFL.BFLY PT, R13, R10, 0x1, 0x1f ;  /* 0x0c201f000a0d7f89 */ /* 0x000e2200000e0000 */
[C---:B-1----:R-:W-:Y:S02]  /*0dd0*/  LOP3.LUT P3, RZ, R4.reuse, 0x1f, RZ, 0xc0, !PT ;  /* 0x0000001f04ff7812 */ /* 0x042fe4000786c0ff */
[----:B------:R-:W-:Y:S02]  /*0de0*/  ISETP.GE.AND P2, PT, R4, 0x8, PT ;  /* 0x000000080400780c */ /* 0x000fe40003f46270 */
[----:B------:R-:W-:-:S04]  /*0df0*/  SHF.R.U32.HI R12, RZ, 0x3, R4 ;  /* 0x00000003ff0c7819 */ /* 0x000fc80000011604 */
[----:B------:R-:W-:Y:S01]  /*0e00*/  LOP3.LUT R5, R12, 0x1c, RZ, 0xc0, !PT ;  /* 0x0000001c0c057812 */ /* 0x000fe200078ec0ff */
[----:B0-----:R-:W-:-:S05]  /*0e10*/  FADD R14, R10, R13 ;  /* 0x0000000d0a0e7221 */ /* 0x001fca0000000000 */
[----:B------:R-:W-:Y:S04]  /*0e20*/  @!P3 STS [R5], R14 ;  /* 0x0000000e0500b388 */ /* 0x000fe80000000800 */
[----:B------:R-:W-:Y:S06]  /*0e30*/  BAR.SYNC 0x0 ;  /* 0x0000000000007b1d */ /* 0x000fec0000000000 */
[----:B------:R-:W0:Y:S01]  /*0e40*/  @!P2 LDS R28, [R4.X4] ;  /* 0x00000000041ca984 */ /* 0x000e220000004800 */
[----:B------:R-:W-:-:S02]  /*0e50*/  FSEL R6, R25, RZ, !P1 ;  /* 0x000000ff19067208 */ /* 0x000fc40004800000 */
[----:B------:R-:W-:Y:S02]  /*0e60*/  FSEL R29, R29, -RZ, P0 ;  /* 0x800000ff1d1d7208 */ /* 0x000fe40000000000 */
[----:B------:R-:W-:Y:S02]  /*0e70*/  FSEL R9, R9, RZ, !P1 ;  /* 0x000000ff09097208 */ /* 0x000fe40004800000 */
[----:B------:R-:W-:Y:S01]  /*0e80*/  FSEL R34, R34, -RZ, P0 ;  /* 0x800000ff22227208 */ /* 0x000fe20000000000 */
[----:B------:R-:W-:Y:S01]  /*0e90*/  FMUL R32, R17, R32 ;  /* 0x0000002011207220 */ /* 0x000fe20000400000 */
[----:B------:R-:W-:Y:S01]  /*0ea0*/  FADD R29, R6, R29 ;  /* 0x0000001d061d7221 */ /* 0x000fe20000000000 */
[----:B------:R-:W-:Y:S02]  /*0eb0*/  FSEL R8, R8, RZ, !P1 ;  /* 0x000000ff08087208 */ /* 0x000fe40004800000 */
        /* <DEDUP_REMOVED lines=8> */
[----:B------:R-:W-:Y:S01]  /*0f40*/  FADD R9, R9, R6 ;  /* 0x0000000609097221 */ /* 0x000fe20000000000 */
[----:B0-----:R-:W0:Y:S03]  /*0f50*/  SHFL.BFLY PT, R7, R28, 0x4, 0x1f ;  /* 0x0c801f001c077f89 */ /* 0x001e2600000e0000 */
[----:B------:R-:W-:-:S04]  /*0f60*/  FADD R9, R24, R9 ;  /* 0x0000000918097221 */ /* 0x000fc80000000000 */
[----:B------:R-:W-:-:S04]  /*0f70*/  FADD R20, R20, R9 ;  /* 0x0000000914147221 */ /* 0x000fc80000000000 */
[----:B------:R-:W-:-:S04]  /*0f80*/  FADD R23, R23, R20 ;  /* 0x0000001417177221 */ /* 0x000fc80000000000 */
[----:B------:R-:W-:-:S05]  /*0f90*/  FADD R22, R22, R23 ;  /* 0x0000001716167221 */ /* 0x000fca0000000000 */
[----:B------:R-:W1:Y:S01]  /*0fa0*/  SHFL.BFLY PT, R9, R22, 0x10, 0x1f ;  /* 0x0e001f0016097f89 */ /* 0x000e6200000e0000 */
[----:B0-----:R-:W-:-:S05]  /*0fb0*/  FADD R7, R28, R7 ;  /* 0x000000071c077221 */ /* 0x001fca0000000000 */
[----:B------:R-:W0:Y:S01]  /*0fc0*/  SHFL.BFLY PT, R6, R7, 0x2, 0x1f ;  /* 0x0c401f0007067f89 */ /* 0x000e2200000e0000 */
[----:B-1----:R-:W-:-:S05]  /*0fd0*/  FADD R10, R22, R9 ;  /* 0x00000009160a7221 */ /* 0x002fca0000000000 */
[----:B------:R-:W1:Y:S01]  /*0fe0*/  SHFL.BFLY PT, R11, R10, 0x8, 0x1f ;  /* 0x0d001f000a0b7f89 */ /* 0x000e6200000e0000 */
[----:B0-----:R-:W-:-:S05]  /*0ff0*/  FADD R6, R7, R6 ;  /* 0x0000000607067221 */ /* 0x001fca0000000000 */
[----:B------:R-:W0:Y:S01]  /*1000*/  SHFL.BFLY PT, R9, R6, 0x1, 0x1f ;  /* 0x0c201f0006097f89 */ /* 0x000e2200000e0000 */
[----:B------:R-:W-:-:S04]  /*1010*/  LOP3.LUT P0, RZ, R4, 0x7, RZ, 0xc0, !PT ;  /* 0x0000000704ff7812 */ /* 0x000fc8000780c0ff */
[----:B------:R-:W-:Y:S01]  /*1020*/  ISETP.LT.AND P0, PT, R4, 0x8, !P0 ;  /* 0x000000080400780c */ /* 0x000fe20004701270 */
[----:B-1----:R-:W-:-:S05]  /*1030*/  FADD R12, R10, R11 ;  /* 0x0000000b0a0c7221 */ /* 0x002fca0000000000 */
[----:B------:R-:W1:Y:S01]  /*1040*/  SHFL.BFLY PT, R7, R12, 0x4, 0x1f ;  /* 0x0c801f000c077f89 */ /* 0x000e6200000e0000 */
[----:B0-----:R-:W-:-:S06]  /*1050*/  FADD R9, R6, R9 ;  /* 0x0000000906097221 */ /* 0x001fcc0000000000 */
[----:B------:R-:W-:Y:S04]  /*1060*/  @P0 STS [R4.X4], R9 ;  /* 0x0000000904000388 */ /* 0x000fe80000004800 */
[----:B------:R-:W-:Y:S06]  /*1070*/  BAR.SYNC 0x0 ;  /* 0x0000000000007b1d */ /* 0x000fec0000000000 */
[----:B------:R-:W0:Y:S01]  /*1080*/  LDS R8, [RZ] ;  /* 0x00000000ff087984 */ /* 0x000e220000000800 */
[----:B-1----:R-:W-:-:S03]  /*1090*/  FADD R13, R12, R7 ;  /* 0x000000070c0d7221 */ /* 0x002fc60000000000 */
[----:B------:R-:W-:Y:S06]  /*10a0*/  BAR.SYNC 0x0 ;  /* 0x0000000000007b1d */ /* 0x000fec0000000000 */
[----:B------:R-:W1:Y:S04]  /*10b0*/  SHFL.BFLY PT, R6, R13, 0x2, 0x1f ;  /* 0x0c401f000d067f89 */ /* 0x000e6800000e0000 */
[----:B0-----:R-:W-:Y:S04]  /*10c0*/  STS [RZ], R8 ;  /* 0x00000008ff007388 */ /* 0x001fe80000000800 */
[----:B------:R-:W-:Y:S06]  /*10d0*/  BAR.SYNC 0x0 ;  /* 0x0000000000007b1d */ /* 0x000fec0000000000 */
[----:B------:R-:W-:Y:S01]  /*10e0*/  LDS R11, [RZ] ;  /* 0x00000000ff0b7984 */ /* 0x000fe20000000800 */
[----:B-1----:R-:W-:-:S05]  /*10f0*/  FADD R10, R13, R6 ;  /* 0x000000060d0a7221 */ /* 0x002fca0000000000 */
[----:B------:R-:W0:Y:S01]  /*1100*/  SHFL.BFLY PT, R9, R10, 0x1, 0x1f ;  /* 0x0c201f000a097f89 */ /* 0x000e2200000e0000 */
[----:B------:R-:W-:-:S04]  /*1110*/  LOP3.LUT R6, R4, 0xff, RZ, 0xc0, !PT ;  /* 0x000000ff04067812 */ /* 0x000fc800078ec0ff */
[----:B------:R-:W-:Y:S02]  /*1120*/  ISETP.EQ.AND P1, PT, R6, RZ, !P1 ;  /* 0x000000ff0600720c */ /* 0x000fe40004f22270 */
[----:B------:R-:W-:-:S05]  /*1130*/  MOV R7, 0x4 ;  /* 0x0000000400077802 */ /* 0x000fca0000000f00 */
[----:B------:R-:W-:Y:S01]  /*1140*/  IMAD.WIDE R6, R0, R7, c[0x0][0x178] ;  /* 0x00005e0000067625 */ /* 0x000fe200078e0207 */
[----:B0-----:R-:W-:-:S05]  /*1150*/  FADD R12, R10, R9 ;  /* 0x000000090a0c7221 */ /* 0x001fca0000000000 */
[----:B------:R-:W-:Y:S04]  /*1160*/  @P1 STG.E [R6.64], R11 ;  /* 0x0000000b06001986 */ /* 0x000fe8000c101904 */
[----:B------:R-:W-:Y:S06]  /*1170*/  BAR.SYNC 0x0 ;  /* 0x0000000000007b1d */ /* 0x000fec0000000000 */
[----:B------:R-:W-:Y:S04]  /*1180*/  @!P3 STS [R5], R12 ;  /* 0x0000000c0500b388 */ /* 0x000fe80000000800 */
[----:B------:R-:W-:Y:S06]  /*1190*/  BAR.SYNC 0x0 ;  /* 0x0000000000007b1d */ /* 0x000fec0000000000 */
[----:B------:R-:W0:Y:S04]  /*11a0*/  @!P2 LDS R2, [R4.X4] ;  /* 0x000000000402a984 */ /* 0x000e280000004800 */
[----:B0-----:R-:W0:Y:S02]  /*11b0*/  SHFL.BFLY PT, R9, R2, 0x4, 0x1f ;  /* 0x0c801f0002097f89 */ /* 0x001e2400000e0000 */
[----:B0-----:R-:W-:-:S05]  /*11c0*/  FADD R9, R2, R9 ;  /* 0x0000000902097221 */ /* 0x001fca0000000000 */
[----:B------:R-:W0:Y:S02]  /*11d0*/  SHFL.BFLY PT, R10, R9, 0x2, 0x1f ;  /* 0x0c401f00090a7f89 */ /* 0x000e2400000e0000 */
[----:B0-----:R-:W-:-:S05]  /*11e0*/  FADD R10, R9, R10 ;  /* 0x0000000a090a7221 */ /* 0x001fca0000000000 */
[----:B------:R-:W0:Y:S01]  /*11f0*/  SHFL.BFLY PT, R13, R10, 0x1, 0x1f ;  /* 0x0c201f000a0d7f89 */ /* 0x000e2200000e0000 */
[----:B------:R-:W-:Y:S01]  /*1200*/  MOV R7, 0x39e38e39 ;  /* 0x39e38e3900077802 */ /* 0x000fe20000000f00 */
[----:B0-----:R-:W-:-:S05]  /*1210*/  FADD R13, R10, R13 ;  /* 0x0000000d0a0d7221 */ /* 0x001fca0000000000 */
[----:B------:R-:W-:Y:S04]  /*1220*/  @P0 STS [R4.X4], R13 ;  /* 0x0000000d04000388 */ /* 0x000fe80000004800 */
[----:B------:R-:W-:Y:S06]  /*1230*/  BAR.SYNC 0x0 ;  /* 0x0000000000007b1d */ /* 0x000fec0000000000 */
[----:B------:R-:W0:Y:S01]  /*1240*/  LDS R5, [RZ] ;  /* 0x00000000ff057984 */ /* 0x000e220000000800 */
[----:B------:R-:W-:-:S04]  /*1250*/  FFMA R8, R8, R7, 9.9999997473787516356e-06 ;  /* 0x3727c5ac08087423 */ /* 0x000fc80000000007 */
[----:B------:R-:W1:Y:S01]  /*1260*/  MUFU.RSQ R2, R8 ;  /* 0x0000000800027308 */ /* 0x000e620000001400 */
[----:B------:R-:W-:Y:S02]  /*1270*/  MOV R10, RZ ;  /* 0x000000ff000a7202 */ /* 0x000fe40000000f00 */
[----:B------:R-:W-:Y:S01]  /*1280*/  IADD3 R27, R3, 0x4, RZ ;  /* 0x00000004031b7810 */ /* 0x000fe20007ffe0ff */
[----:B-1----:R-:W-:-:S04]  /*1290*/  FMUL R7, R2, R2 ;  /* 0x0000000202077220 */ /* 0x002fc80000400000 */
[----:B------:R-:W-:Y:S01]  /*12a0*/  FMUL R6, R2, R7 ;  /* 0x0000000702067220 */ /* 0x000fe20000400000 */
[----:B------:R-:W-:Y:S01]  /*12b0*/  UPLOP3.LUT UP0, UPT, UPT, UPT, UPT, 0x80, 0x0 ;  /* 0x000000000000789c */ /* 0x000fe20003f0f070 */
[----:B0-----:R-:W-:-:S04]  /*12c0*/  FMUL R5, R5, -0.5 ;  /* 0xbf00000005057820 */ /* 0x001fc80000400000 */
[----:B------:R-:W-:-:S04]  /*12d0*/  FMUL R5, R5, R6 ;  /* 0x0000000605057220 */ /* 0x000fc80000400000 */
[----:B------:R-:W-:-:S01]  /*12e0*/  FMUL R26, R5, 0.00043402778101153671741 ;  /* 0x39e38e39051a7820 */ /* 0x000fc20000400000 */
.L_x_0:
[C---:B------:R-:W-:Y:S01]  /*12f0*/  LOP3.LUT R33, R10.reuse, R3, RZ, 0xfc, !PT ;  /* 0x000000030a217212 */ /* 0x040fe200078efcff */
[C---:B0-----:R-:W-:Y:S01]  /*1300*/  IMAD.WIDE.U32 R6, R10.reuse, 0x4, R36 ;  /* 0x000000040a067825 */ /* 0x041fe200078e0024 */
[----:B------:R-:W-:Y:S01]  /*1310*/  LOP3.LUT R5, R10, R27, RZ, 0xfc, !PT ;  /* 0x0000001b0a057212 */ /* 0x000fe200078efcff */
[----:B------:R-:W-:Y:S01]  /*1320*/  CS2R R20, SRZ ;  /* 0x0000000000147805 */ /* 0x000fe2000001ff00 */
[C---:B------:R-:W-:Y:S02]  /*1330*/  ISETP.GE.U32.AND P0, PT, R33.reuse, 0x900, PT ;  /* 0x000009002100780c */ /* 0x040fe40003f06070 */
[----:B------:R-:W-:Y:S01]  /*1340*/  MOV R30, 0x4 ;  /* 0x00000004001e7802 */ /* 0x000fe20000000f00 */
[C---:B------:R-:W-:Y:S01]  /*1350*/  IMAD R5, R0.reuse, 0x900, R5 ;  /* 0x0000090000057824 */ /* 0x040fe200078e0205 */
[C---:B------:R-:W-:Y:S01]  /*1360*/  ISETP.LT.AND P1, PT, R0.reuse, 0x200, !P0 ;  /* 0x000002000000780c */ /* 0x040fe20004721270 */
[----:B------:R-:W-:Y:S01]  /*1370*/  CS2R R8, SRZ ;  /* 0x0000000000087805 */ /* 0x000fe2000001ff00 */
[----:B------:R-:W-:Y:S01]  /*1380*/  CS2R R10, SRZ ;  /* 0x00000000000a7805 */ /* 0x000fe2000001ff00 */
[----:B------:R-:W-:Y:S01]  /*1390*/  IMAD R29, R0, 0x900, R33 ;  /* 0x00000900001d7824 */ /* 0x000fe200078e0221 */
[----:B------:R-:W-:Y:S01]  /*13a0*/  CS2R R22, SRZ ;  /* 0x0000000000167805 */ /* 0x000fe2000001ff00 */
[-C--:B------:R-:W-:Y:S01]  /*13b0*/  IMAD.WIDE.U32 R32, R33, R30.reuse, c[0x0][0x170] ;  /* 0x00005c0021207625 */ /* 0x080fe200078e001e */
[----:B------:R-:W-:Y:S01]  /*13c0*/  CS2R R16, SRZ ;  /* 0x0000000000107805 */ /* 0x000fe2000001ff00 */
[----:B------:R-:W-:Y:S01]  /*13d0*/  CS2R R18, SRZ ;  /* 0x0000000000127805 */ /* 0x000fe2000001ff00 */
[----:B------:R-:W-:Y:S01]  /*13e0*/  CS2R R12, SRZ ;  /* 0x00000000000c7805 */ /* 0x000fe2000001ff00 */
[-C--:B------:R-:W-:Y:S01]  /*13f0*/  IMAD.WIDE R4, R5, R30.reuse, c[0x0][0x168] ;  /* 0x00005a0005047625 */ /* 0x080fe200078e021e */
[----:B------:R-:W-:Y:S01]  /*1400*/  CS2R R14, SRZ ;  /* 0x00000000000e7805 */ /* 0x000fe2000001ff00 */
[----:B------:R-:W2:Y:S01]  /*1410*/  @!P0 LDG.E.EL.128 R8, [R32.64] ;  /* 0x0000000420088981 */ /* 0x000ea2000c2e1d00 */
[----:B------:R-:W-:Y:S01]  /*1420*/  MOV R28, 0x2 ;  /* 0x00000002001c7802 */ /* 0x000fe20000000f00 */
[----:B------:R-:W-:-:S02]  /*1430*/  IMAD.WIDE R30, R29, R30, c[0x0][0x168] ;  /* 0x00005a001d1e7625 */ /* 0x000fc400078e021e */
[----:B------:R0:W3:Y:S02]  /*1440*/  @!P0 LDG.E.EL.128 R20, [R6.64+0x10] ;  /* 0x0000100406148981 */ /* 0x0000e4000c2e1d00 */
[----:B------:R-:W-:Y:S02]  /*1450*/  IMAD.WIDE R24, R29, R28, c[0x0][0x160] ;  /* 0x000058001d187625 */ /* 0x000fe400078e021c */
[----:B------:R1:W4:Y:S04]  /*1460*/  @P1 LDG.E.EF.128 R16, [R4.64] ;  /* 0x0000000404101981 */ /* 0x000328000c0e1d00 */
[----:B------:R-:W5:Y:S01]  /*1470*/  @P1 LDG.E.EF.128 R12, [R30.64] ;  /* 0x000000041e0c1981 */ /* 0x000f62000c0e1d00 */
[----:B0-----:R-:W-:Y:S01]  /*1480*/  CS2R R6, SRZ ;  /* 0x0000000000067805 */ /* 0x001fe2000001ff00 */
[----:B-1----:R-:W-:-:S06]  /*1490*/  CS2R R4, SRZ ;  /* 0x0000000000047805 */ /* 0x002fcc000001ff00 */
[----:B------:R2:W4:Y:S01]  /*14a0*/  @P1 LDG.E.EF.128 R4, [R24.64] ;  /* 0x0000000418041981 */ /* 0x000522000c0e1d00 */
[----:B------:R-:W-:Y:S01]  /*14b0*/  IMAD.WIDE R28, R29, R28, c[0x0][0x180] ;  /* 0x000060001d1c7625 */ /* 0x000fe200078e021c */
[----:B--2---:R-:W-:Y:S02]  /*14c0*/  SEL R25, R8, RZ, !P0 ;  /* 0x000000ff08197207 */ /* 0x004fe40004000000 */
[----:B------:R-:W-:Y:S02]  /*14d0*/  SEL R9, R9, RZ, !P0 ;  /* 0x000000ff09097207 */ /* 0x000fe40004000000 */
[----:B------:R-:W-:Y:S01]  /*14e0*/  SEL R10, R10, RZ, !P0 ;  /* 0x000000ff0a0a7207 */ /* 0x000fe20004000000 */
[----:B------:R-:W-:Y:S01]  /*14f0*/  FADD R25, R25, 1 ;  /* 0x3f80000019197421 */ /* 0x000fe20000000000 */
[----:B---3--:R-:W-:Y:S02]  /*1500*/  SEL R34, R20, RZ, !P0 ;  /* 0x000000ff14227207 */ /* 0x008fe40004000000 */
[----:B-----5:R-:W-:Y:S01]  /*1510*/  SEL R12, R12, RZ, P1 ;  /* 0x000000ff0c0c7207 */ /* 0x020fe20000800000 */
[----:B------:R-:W-:Y:S01]  /*1520*/  FADD R9, R9, 1 ;  /* 0x3f80000009097421 */ /* 0x000fe20000000000 */
[----:B------:R-:W-:Y:S01]  /*1530*/  SEL R8, R13, RZ, P1 ;  /* 0x000000ff0d087207 */ /* 0x000fe20000800000 */
[----:B------:R-:W-:Y:S01]  /*1540*/  FADD R10, R10, 1 ;  /* 0x3f8000000a0a7421 */ /* 0x000fe20000000000 */
[----:B------:R-:W-:Y:S01]  /*1550*/  SEL R31, R14, RZ, P1 ;  /* 0x000000ff0e1f7207 */ /* 0x000fe20000800000 */
[----:B------:R-:W-:Y:S01]  /*1560*/  FMUL R25, R12, R25 ;  /* 0x000000190c197220 */ /* 0x000fe20000400000 */
[----:B------:R-:W-:Y:S01]  /*1570*/  SEL R30, R23, RZ, !P0 ;  /* 0x000000ff171e7207 */ /* 0x000fe20004000000 */
[----:B------:R-:W-:Y:S01]  /*1580*/  FMUL R9, R8, R9 ;  /* 0x0000000908097220 */ /* 0x000fe20000400000 */
[----:B----4-:R-:W-:-:S02]  /*1590*/  SEL R16, R16, RZ, P1 ;  /* 0x000000ff10107207 */ /* 0x010fc40000800000 */
[----:B------:R-:W-:Y:S01]  /*15a0*/  SEL R12, R6, RZ, P1 ;  /* 0x000000ff060c7207 */ /* 0x000fe20000800000 */
[----:B------:R-:W-:Y:S01]  /*15b0*/  FMUL R31, R31, R10 ;  /* 0x0000000a1f1f7220 */ /* 0x000fe20000400000 */
[----:B------:R-:W-:Y:S01]  /*15c0*/  SEL R14, R7, RZ, P1 ;  /* 0x000000ff070e7207 */ /* 0x000fe20000800000 */
[----:B------:R-:W-:Y:S01]  /*15d0*/  FADD R23, R34, 1 ;  /* 0x3f80000022177421 */ /* 0x000fe20000000000 */
[----:B------:R-:W-:Y:S02]  /*15e0*/  SEL R11, R11, RZ, !P0 ;  /* 0x000000ff0b0b7207 */ /* 0x000fe40004000000 */
[----:B------:R-:W-:Y:S02]  /*15f0*/  SHF.L.U32 R7, R12, 0x10, RZ ;  /* 0x000000100c077819 */ /* 0x000fe400000006ff */
[----:B------:R-:W-:Y:S02]  /*1600*/  SEL R8, R4, RZ, P1 ;  /* 0x000000ff04087207 */ /* 0x000fe40000800000 */
[----:B------:R-:W-:-:S02]  /*1610*/  SEL R10, R5, RZ, P1 ;  /* 0x000000ff050a7207 */ /* 0x000fc40000800000 */
[----:B------:R-:W-:Y:S01]  /*1620*/  SEL R21, R21, RZ, !P0 ;  /* 0x000000ff15157207 */ /* 0x000fe20004000000 */
[----:B------:R-:W-:Y:S01]  /*1630*/  FMUL R23, R16, R23 ;  /* 0x0000001710177220 */ /* 0x000fe20000400000 */
[----:B------:R-:W-:Y:S01]  /*1640*/  SEL R32, R22, RZ, !P0 ;  /* 0x000000ff16207207 */ /* 0x000fe20004000000 */
[----:B------:R-:W-:Y:S01]  /*1650*/  FADD R4, R11, 1 ;  /* 0x3f8000000b047421 */ /* 0x000fe20000000000 */
[----:B------:R-:W-:Y:S01]  /*1660*/  SEL R15, R15, RZ, P1 ;  /* 0x000000ff0f0f7207 */ /* 0x000fe20000800000 */
[----:B------:R-:W-:Y:S01]  /*1670*/  FMUL R6, R7, R26 ;  /* 0x0000001a07067220 */ /* 0x000fe20000400000 */
[----:B------:R-:W-:Y:S02]  /*1680*/  SHF.L.U32 R13, R8, 0x10, RZ ;  /* 0x00000010080d7819 */ /* 0x000fe400000006ff */
[----:B------:R-:W-:Y:S02]  /*1690*/  SHF.L.U32 R5, R10, 0x10, RZ ;  /* 0x000000100a057819 */ /* 0x000fe400000006ff */
[----:B------:R-:W-:-:S02]  /*16a0*/  PRMT R10, R8, 0x7632, R10 ;  /* 0x00007632080a7816 */ /* 0x000fc4000000000a */
[----:B------:R-:W-:Y:S01]  /*16b0*/  SEL R22, R19, RZ, P1 ;  /* 0x000000ff13167207 */ /* 0x000fe20000800000 */
[----:B------:R-:W-:Y:S01]  /*16c0*/  FADD R19, R21, 1 ;  /* 0x3f80000015137421 */ /* 0x000fe20000000000 */
[----:B------:R-:W-:Y:S01]  /*16d0*/  SEL R18, R18, RZ, P1 ;  /* 0x000000ff12127207 */ /* 0x000fe20000800000 */
[----:B------:R-:W-:Y:S01]  /*16e0*/  FADD R21, R32, 1 ;  /* 0x3f80000020157421 */ /* 0x000fe20000000000 */
[----:B------:R-:W-:Y:S01]  /*16f0*/  SHF.L.U32 R11, R14, 0x10, RZ ;  /* 0x000000100e0b7819 */ /* 0x000fe200000006ff */
[----:B------:R-:W-:Y:S01]  /*1700*/  FMUL R15, R15, R4 ;  /* 0x000000040f0f7220 */ /* 0x000fe20000400000 */
[----:B------:R-:W-:Y:S01]  /*1710*/  FFMA R6, R2, R23, R6 ;  /* 0x0000001702067223 */ /* 0x000fe20000000006 */
[-C--:B------:R-:W-:Y:S01]  /*1720*/  FMUL R33, R13, R26.reuse ;  /* 0x0000001a0d217220 */ /* 0x080fe20000400000 */
[-C--:B------:R-:W-:Y:S01]  /*1730*/  FMUL R4, R5, R26.reuse ;  /* 0x0000001a05047220 */ /* 0x080fe20000400000 */
[----:B------:R-:W-:Y:S01]  /*1740*/  PRMT R23, R10, 0x7632, R23 ;  /* 0x000076320a177816 */ /* 0x000fe20000000017 */
[----:B------:R-:W-:Y:S01]  /*1750*/  FMUL R21, R18, R21 ;  /* 0x0000001512157220 */ /* 0x000fe20000400000 */
[----:B------:R-:W-:Y:S01]  /*1760*/  FMUL R16, R11, R26 ;  /* 0x0000001a0b107220 */ /* 0x000fe20000400000 */
[C---:B------:R-:W-:Y:S01]  /*1770*/  FFMA R18, R2.reuse, R25, R33 ;  /* 0x0000001902127223 */ /* 0x040fe20000000021 */
[----:B------:R-:W-:Y:S01]  /*1780*/  FFMA R4, R2, R31, R4 ;  /* 0x0000001f02047223 */ /* 0x000fe20000000004 */
[----:B------:R-:W-:-:S02]  /*1790*/  SHF.L.U32 R23, R23, 0x10, RZ ;  /* 0x0000001017177819 */ /* 0x000fc400000006ff */
[----:B------:R-:W-:Y:S02]  /*17a0*/  PRMT R31, R12, 0x7632, R31 ;  /* 0x000076320c1f7816 */ /* 0x000fe4000000001f */
[----:B------:R-:W-:Y:S01]  /*17b0*/  PRMT R25, R14, 0x7632, R25 ;  /* 0x000076320e197816 */ /* 0x000fe20000000019 */
[----:B------:R-:W-:Y:S01]  /*17c0*/  FFMA R8, R2, R21, R16 ;  /* 0x0000001502087223 */ /* 0x000fe20000000010 */
[----:B------:R-:W-:Y:S01]  /*17d0*/  SHF.L.U32 R21, R10, 0x10, RZ ;  /* 0x000000100a157819 */ /* 0x000fe200000006ff */
[-C--:B------:R-:W-:Y:S01]  /*17e0*/  FMUL R10, R23, R26.reuse ;  /* 0x0000001a170a7220 */ /* 0x080fe20000400000 */
[----:B------:R-:W-:Y:S01]  /*17f0*/  SEL R20, R17, RZ, P1 ;  /* 0x000000ff11147207 */ /* 0x000fe20000800000 */
[----:B------:R-:W-:Y:S01]  /*1800*/  FADD R17, R30, 1 ;  /* 0x3f8000001e117421 */ /* 0x000fe20000000000 */
[----:B------:R-:W-:Y:S02]  /*1810*/  SHF.L.U32 R31, R31, 0x10, RZ ;  /* 0x000000101f1f7819 */ /* 0x000fe400000006ff */
[----:B------:R-:W-:Y:S01]  /*1820*/  SHF.L.U32 R25, R25, 0x10, RZ ;  /* 0x0000001019197819 */ /* 0x000fe200000006ff */
[-C--:B------:R-:W-:Y:S01]  /*1830*/  FFMA R5, R5, R26.reuse, R4 ;  /* 0x0000001a05057223 */ /* 0x080fe20000000004 */
[----:B------:R-:W-:Y:S01]  /*1840*/  FFMA R14, R2, R15, R10 ;  /* 0x0000000f020e7223 */ /* 0x000fe2000000000a */
[----:B------:R-:W-:Y:S01]  /*1850*/  FMUL R19, R20, R19 ;  /* 0x0000001314137220 */ /* 0x000fe20000400000 */
[----:B------:R-:W-:Y:S01]  /*1860*/  FMUL R17, R22, R17 ;  /* 0x0000001116117220 */ /* 0x000fe20000400000 */
[-C--:B------:R-:W-:Y:S01]  /*1870*/  FMUL R33, R21, R26.reuse ;  /* 0x0000001a15217220 */ /* 0x080fe20000400000 */
[-C--:B------:R-:W-:Y:S01]  /*1880*/  FMUL R4, R31, R26.reuse ;  /* 0x0000001a1f047220 */ /* 0x080fe20000400000 */
[----:B------:R-:W-:-:S02]  /*1890*/  FMUL R10, R25, R26 ;  /* 0x0000001a190a7220 */ /* 0x000fc40000400000 */
[C---:B------:R-:W-:Y:S01]  /*18a0*/  FFMA R12, R2.reuse, R9, R33 ;  /* 0x00000009020c7223 */ /* 0x040fe20000000021 */
[C---:B------:R-:W-:Y:S01]  /*18b0*/  FFMA R4, R2.reuse, R19, R4 ;  /* 0x0000001302047223 */ /* 0x040fe20000000004 */
[----:B------:R-:W-:Y:S01]  /*18c0*/  FFMA R10, R2, R17, R10 ;  /* 0x00000011020a7223 */ /* 0x000fe2000000000a */
[----:B------:R-:W-:Y:S01]  /*18d0*/  PLOP3.LUT P0, PT, PT, PT, UP0, 0x80, 0x0 ;  /* 0x000000000000781c */ /* 0x000fe20003f0f008 */
[-C--:B------:R-:W-:Y:S01]  /*18e0*/  FFMA R6, R7, R26.reuse, R6 ;  /* 0x0000001a07067223 */ /* 0x080fe20000000006 */
[-C--:B------:R-:W-:Y:S01]  /*18f0*/  FFMA R13, R13, R26.reuse, R18 ;  /* 0x0000001a0d0d7223 */ /* 0x080fe20000000012 */
[-C--:B------:R-:W-:Y:S01]  /*1900*/  FFMA R7, R11, R26.reuse, R8 ;  /* 0x0000001a0b077223 */ /* 0x080fe20000000008 */
[-C--:B------:R-:W-:Y:S01]  /*1910*/  FFMA R12, R21, R26.reuse, R12 ;  /* 0x0000001a150c7223 */ /* 0x080fe2000000000c */
[-C--:B------:R-:W-:Y:S01]  /*1920*/  FFMA R14, R23, R26.reuse, R14 ;  /* 0x0000001a170e7223 */ /* 0x080fe2000000000e */
[-C--:B------:R-:W-:Y:S01]  /*1930*/  FFMA R31, R31, R26.reuse, R4 ;  /* 0x0000001a1f1f7223 */ /* 0x080fe20000000004 */
[----:B------:R-:W-:-:S02]  /*1940*/  FFMA R10, R25, R26, R10 ;  /* 0x0000001a190a7223 */ /* 0x000fc4000000000a */
[----:B------:R-:W-:Y:S02]  /*1950*/  F2FP.BF16.F32.PACK_AB R4, R12, R13 ;  /* 0x0000000d0c04723e */ /* 0x000fe400000010ff */
[----:B------:R-:W-:Y:S02]  /*1960*/  F2FP.BF16.F32.PACK_AB R5, R14, R5 ;  /* 0x000000050e05723e */ /* 0x000fe400000010ff */
[----:B------:R-:W-:Y:S02]  /*1970*/  F2FP.BF16.F32.PACK_AB R6, R31, R6 ;  /* 0x000000061f06723e */ /* 0x000fe400000010ff */
[----:B------:R-:W-:Y:S01]  /*1980*/  F2FP.BF16.F32.PACK_AB R7, R10, R7 ;  /* 0x000000070a07723e */ /* 0x000fe200000010ff */
[----:B------:R-:W-:Y:S01]  /*1990*/  UPLOP3.LUT UP0, UPT, UPT, UPT, UPT, 0x40, 0x0 ;  /* 0x000000000000789c */ /* 0x000fe20003f0e870 */
[----:B------:R-:W-:-:S03]  /*19a0*/  MOV R10, 0x800 ;  /* 0x00000800000a7802 */ /* 0x000fc60000000f00 */
[----:B------:R0:W-:Y:S01]  /*19b0*/  @P1 STG.E.128 [R28.64], R4 ;  /* 0x000000041c001986 */ /* 0x0001e2000c101d04 */
[----:B------:R-:W-:Y:S05]  /*19c0*/  @P0 BRA `(.L_x_0) ;  /* 0xfffff92000000947 */ /* 0x000fea000383ffff */
[----:B------:R-:W-:Y:S05]  /*19d0*/  EXIT ;  /* 0x000000000000794d */ /* 0x000fea0003800000 */
.L_x_1:
[----:B------:R-:W-:-:S00]  /*19e0*/  BRA `(.L_x_1) ;  /* 0xfffffff000007947 */ /* 0x000fc0000383ffff */
[----:B------:R-:W-:-:S00]  /*19f0*/  NOP ;  /* 0x0000000000007918 */ /* 0x000fc00000000000 */
        /* <DEDUP_REMOVED lines=8> */
.L_x_2:


//--------------------- .nv.global.init           --------------------------
	.section	.nv.global.init,"aw",@progbits
.nv.global.init:
	.type		_$_str,@object
	.size		_$_str,(.L_0 - _$_str)
_$_str:
        /*0000*/ 	.byte	0x5f, 0x5f, 0x43, 0x55, 0x44, 0x41, 0x5f, 0x46, 0x54, 0x5a, 0x00
.L_0:


//--------------------- .nv.shared.triton__0d1d2d3d4d5de6de --------------------------
	.section	.nv.shared.triton__0d1d2d3d4d5de6de,"aw",@nobits
	.align	16
